	.headerflags	@"EF_CUDA_TEXMODE_UNIFIED EF_CUDA_64BIT_ADDRESS EF_CUDA_ACCELERATORS EF_CUDA_SM90 EF_CUDA_VIRTUAL_SM(EF_CUDA_SM90)"
	.elftype	@"ET_EXEC"


//--------------------- .nv.info                  --------------------------
	.section	.nv.info,"",@"SHT_CUDA_INFO"
	.align	4


	//----- nvinfo : EIATTR_REGCOUNT
	.align		4
        /*0000*/ 	.byte	0x04, 0x2f
        /*0002*/ 	.short	(.L_1 - .L_0)
	.align		4
.L_0:
        /*0004*/ 	.word	index@(triton_poi_fused_add_native_layer_norm_11)
        /*0008*/ 	.word	0x0000001a


	//----- nvinfo : EIATTR_MIN_STACK_SIZE
	.align		4
.L_1:
        /*000c*/ 	.byte	0x04, 0x12
        /*000e*/ 	.short	(.L_3 - .L_2)
	.align		4
.L_2:
        /*0010*/ 	.word	index@(triton_poi_fused_add_native_layer_norm_11)
        /*0014*/ 	.word	0x00000000


	//----- nvinfo : EIATTR_FRAME_SIZE
	.align		4
.L_3:
        /*0018*/ 	.byte	0x04, 0x11
        /*001a*/ 	.short	(.L_5 - .L_4)
	.align		4
.L_4:
        /*001c*/ 	.word	index@(triton_poi_fused_add_native_layer_norm_11)
        /*0020*/ 	.word	0x00000000


	//----- nvinfo : EIATTR_MIN_STACK_SIZE
	.align		4
.L_5:
        /*0024*/ 	.byte	0x04, 0x12
        /*0026*/ 	.short	(.L_7 - .L_6)
	.align		4
.L_6:
        /*0028*/ 	.word	index@(triton_poi_fused_add_native_layer_norm_11)
        /*002c*/ 	.word	0x00000000
.L_7:


//--------------------- .nv.info.triton_poi_fused_add_native_layer_norm_11 --------------------------
	.section	.nv.info.triton_poi_fused_add_native_layer_norm_11,"",@"SHT_CUDA_INFO"
	.sectionflags	@""
	.align	4


	//----- nvinfo : EIATTR_CUDA_API_VERSION
	.align		4
        /*0000*/ 	.byte	0x04, 0x37
        /*0002*/ 	.short	(.L_9 - .L_8)
.L_8:
        /*0004*/ 	.word	0x0000007c


	//----- nvinfo : EIATTR_KPARAM_INFO
	.align		4
.L_9:
        /*0008*/ 	.byte	0x04, 0x17
        /*000a*/ 	.short	(.L_11 - .L_10)
.L_10:
        /*000c*/ 	.word	0x00000000
        /*0010*/ 	.short	0x0007
        /*0012*/ 	.short	0x0034
        /*0014*/ 	.byte	0x00, 0xf0, 0x11, 0x00


	//----- nvinfo : EIATTR_KPARAM_INFO
	.align		4
.L_11:
        /*0018*/ 	.byte	0x04, 0x17
        /*001a*/ 	.short	(.L_13 - .L_12)
.L_12:
        /*001c*/ 	.word	0x00000000
        /*0020*/ 	.short	0x0006
        /*0022*/ 	.short	0x0030
        /*0024*/ 	.byte	0x00, 0xf0, 0x11, 0x00


	//----- nvinfo : EIATTR_KPARAM_INFO
	.align		4
.L_13:
        /*0028*/ 	.byte	0x04, 0x17
        /*002a*/ 	.short	(.L_15 - .L_14)
.L_14:
        /*002c*/ 	.word	0x00000000
        /*0030*/ 	.short	0x0005
        /*0032*/ 	.short	0x0028
        /*0034*/ 	.byte	0x00, 0xf4, 0x21, 0x00


	//----- nvinfo : EIATTR_KPARAM_INFO
	.align		4
.L_15:
        /*0038*/ 	.byte	0x04, 0x17
        /*003a*/ 	.short	(.L_17 - .L_16)
.L_16:
        /*003c*/ 	.word	0x00000000
        /*0040*/ 	.short	0x0004
        /*0042*/ 	.short	0x0020
        /*0044*/ 	.byte	0x00, 0xf4, 0x21, 0x00


	//----- nvinfo : EIATTR_KPARAM_INFO
	.align		4
.L_17:
        /*0048*/ 	.byte	0x04, 0x17
        /*004a*/ 	.short	(.L_19 - .L_18)
.L_18:
        /*004c*/ 	.word	0x00000000
        /*0050*/ 	.short	0x0003
        /*0052*/ 	.short	0x0018
        /*0054*/ 	.byte	0x00, 0xf4, 0x21, 0x00


	//----- nvinfo : EIATTR_KPARAM_INFO
	.align		4
.L_19:
        /*0058*/ 	.byte	0x04, 0x17
        /*005a*/ 	.short	(.L_21 - .L_20)
.L_20:
        /*005c*/ 	.word	0x00000000
        /*0060*/ 	.short	0x0002
        /*0062*/ 	.short	0x0010
        /*0064*/ 	.byte	0x00, 0xf4, 0x21, 0x00


	//----- nvinfo : EIATTR_KPARAM_INFO
	.align		4
.L_21:
        /*0068*/ 	.byte	0x04, 0x17
        /*006a*/ 	.short	(.L_23 - .L_22)
.L_22:
        /*006c*/ 	.word	0x00000000
        /*0070*/ 	.short	0x0001
        /*0072*/ 	.short	0x0008
        /*0074*/ 	.byte	0x00, 0xf4, 0x21, 0x00


	//----- nvinfo : EIATTR_KPARAM_INFO
	.align		4
.L_23:
        /*0078*/ 	.byte	0x04, 0x17
        /*007a*/ 	.short	(.L_25 - .L_24)
.L_24:
        /*007c*/ 	.word	0x00000000
        /*0080*/ 	.short	0x0000
        /*0082*/ 	.short	0x0000
        /*0084*/ 	.byte	0x00, 0xf4, 0x21, 0x00


	//----- nvinfo : EIATTR_SPARSE_MMA_MASK
	.align		4
.L_25:
        /*0088*/ 	.byte	0x03, 0x50
        /*008a*/ 	.short	0x0000


	//----- nvinfo : EIATTR_MAXREG_COUNT
	.align		4
        /*008c*/ 	.byte	0x03, 0x1b
        /*008e*/ 	.short	0x00ff


	//----- nvinfo : EIATTR_EXIT_INSTR_OFFSETS
	.align		4
        /*0090*/ 	.byte	0x04, 0x1c
        /*0092*/ 	.short	(.L_27 - .L_26)


	//   ....[0]....
.L_26:
        /*0094*/ 	.word	0x00000610


	//   ....[1]....
        /*0098*/ 	.word	0x00000630


	//----- nvinfo : EIATTR_REQNTID
	.align		4
.L_27:
        /*009c*/ 	.byte	0x04, 0x10
        /*009e*/ 	.short	(.L_29 - .L_28)
.L_28:
        /*00a0*/ 	.word	0x00000080
        /*00a4*/ 	.word	0x00000001
        /*00a8*/ 	.word	0x00000001


	//----- nvinfo : EIATTR_CBANK_PARAM_SIZE
	.align		4
.L_29:
        /*00ac*/ 	.byte	0x03, 0x19
        /*00ae*/ 	.short	0x0038


	//----- nvinfo : EIATTR_PARAM_CBANK
	.align		4
        /*00b0*/ 	.byte	0x04, 0x0a
        /*00b2*/ 	.short	(.L_31 - .L_30)
	.align		4
.L_30:
        /*00b4*/ 	.word	index@(.nv.constant0.triton_poi_fused_add_native_layer_norm_11)
        /*00b8*/ 	.short	0x0210
        /*00ba*/ 	.short	0x0038


	//----- nvinfo : EIATTR_SW_WAR
	.align		4
.L_31:
        /*00bc*/ 	.byte	0x04, 0x36
        /*00be*/ 	.short	(.L_33 - .L_32)
.L_32:
        /*00c0*/ 	.word	0x00000008
.L_33:


//--------------------- .nv.callgraph             --------------------------
	.section	.nv.callgraph,"",@"SHT_CUDA_CALLGRAPH"
	.align	4
	.sectionentsize	8
	.align		4
        /*0000*/ 	.word	0x00000000
	.align		4
        /*0004*/ 	.word	0xffffffff
	.align		4
        /*0008*/ 	.word	0x00000000
	.align		4
        /*000c*/ 	.word	0xfffffffe
	.align		4
        /*0010*/ 	.word	0x00000000
	.align		4
        /*0014*/ 	.word	0xfffffffd
	.align		4
        /*0018*/ 	.word	0x00000000
	.align		4
        /*001c*/ 	.word	0xfffffffc


//--------------------- .text.triton_poi_fused_add_native_layer_norm_11 --------------------------
	.section	.text.triton_poi_fused_add_native_layer_norm_11,"ax",@progbits
	.sectionflags	@"SHF_BARRIERS=1"
	.align	128
        .global         triton_poi_fused_add_native_layer_norm_11
        .type           triton_poi_fused_add_native_layer_norm_11,@function
        .size           triton_poi_fused_add_native_layer_norm_11,(.L_x_1 - triton_poi_fused_add_native_layer_norm_11)
        .other          triton_poi_fused_add_native_layer_norm_11,@"STO_CUDA_ENTRY STV_DEFAULT"
triton_poi_fused_add_native_layer_norm_11:
.text.triton_poi_fused_add_native_layer_norm_11:
[----:B------:R-:W0:Y:S01]  /*0000*/  LDC R1, c[0x0][0x28] ;  /* 0x00000a00ff017b82 */ /* 0x000e220000000800 */
[----:B------:R-:W1:Y:S07]  /*0010*/  S2R R0, SR_TID.X ;  /* 0x0000000000007919 */ /* 0x000e6e0000002100 */
[----:B------:R-:W2:Y:S01]  /*0020*/  S2UR UR4, SR_CTAID.Y ;  /* 0x00000000000479c3 */ /* 0x000ea20000002600 */
[----:B------:R-:W-:Y:S01]  /*0030*/  ULDC.64 UR6, c[0x0][0x208] ;  /* 0x0000820000067ab9 */ /* 0x000fe20000000a00 */
[----:B------:R-:W3:Y:S06]  /*0040*/  S2R R6, SR_CTAID.X ;  /* 0x0000000000067919 */ /* 0x000eec0000002500 */
[----:B------:R-:W4:Y:S08]  /*0050*/  LDC.64 R4, c[0x0][0x220] ;  /* 0x00008800ff047b82 */ /* 0x000f300000000a00 */
[----:B------:R-:W5:Y:S01]  /*0060*/  LDC.64 R14, c[0x0][0x218] ;  /* 0x00008600ff0e7b82 */ /* 0x000f620000000a00 */
[----:B--2---:R-:W-:-:S07]  /*0070*/  USHF.L.U32 UR4, UR4, 0x2, URZ ;  /* 0x0000000204047899 */ /* 0x004fce000800063f */
[----:B------:R-:W2:Y:S01]  /*0080*/  LDC.64 R10, c[0x0][0x230] ;  /* 0x00008c00ff0a7b82 */ /* 0x000ea20000000a00 */
[----:B-1----:R-:W-:-:S07]  /*0090*/  SHF.R.U32.HI R7, RZ, 0x1, R0 ;  /* 0x00000001ff077819 */ /* 0x002fce0000011600 */
[----:B------:R-:W1:Y:S01]  /*00a0*/  LDC.64 R2, c[0x0][0x228] ;  /* 0x00008a00ff027b82 */ /* 0x000e620000000a00 */
[----:B---3--:R-:W-:Y:S01]  /*00b0*/  IMAD.SHL.U32 R12, R6, 0x40, RZ ;  /* 0x00000040060c7824 */ /* 0x008fe200078e00ff */
[----:B------:R-:W-:Y:S02]  /*00c0*/  SGXT.U32 R7, R7, 0x6 ;  /* 0x000000060707781a */ /* 0x000fe40000000000 */
[----:B------:R-:W-:Y:S02]  /*00d0*/  SHF.R.S32.HI R13, RZ, 0x19, R6 ;  /* 0x00000019ff0d7819 */ /* 0x000fe40000011406 */
[----:B------:R-:W-:Y:S02]  /*00e0*/  LOP3.LUT R16, R12, R7, RZ, 0xfc, !PT ;  /* 0x000000070c107212 */ /* 0x000fe400078efcff */
[----:B------:R-:W-:Y:S02]  /*00f0*/  LOP3.LUT R6, R0, 0x1, RZ, 0xc0, !PT ;  /* 0x0000000100067812 */ /* 0x000fe400078ec0ff */
[----:B------:R-:W-:-:S02]  /*0100*/  SHF.R.S32.HI R9, RZ, 0x1f, R16 ;  /* 0x0000001fff097819 */ /* 0x000fc40000011410 */
[----:B------:R-:W-:Y:S02]  /*0110*/  ISETP.GE.AND P1, PT, R16, 0x40, PT ;  /* 0x000000401000780c */ /* 0x000fe40003f26270 */
[----:B------:R-:W-:Y:S02]  /*0120*/  LEA.HI R8, R9, R16, RZ, 0x2 ;  /* 0x0000001009087211 */ /* 0x000fe400078f10ff */
[----:B------:R-:W-:Y:S02]  /*0130*/  SGXT R9, R13, 0x1 ;  /* 0x000000010d09781a */ /* 0x000fe40000000200 */
[----:B------:R-:W-:Y:S02]  /*0140*/  SHF.R.S32.HI R17, RZ, 0x2, R8 ;  /* 0x00000002ff117819 */ /* 0x000fe40000011408 */
[----:B------:R-:W-:Y:S02]  /*0150*/  LOP3.LUT R13, R8, 0xfffffffc, RZ, 0xc0, !PT ;  /* 0xfffffffc080d7812 */ /* 0x000fe400078ec0ff */
[----:B------:R-:W-:-:S02]  /*0160*/  LEA R8, R6, UR4, 0x1 ;  /* 0x0000000406087c11 */ /* 0x000fc4000f8e08ff */
[----:B------:R-:W-:Y:S01]  /*0170*/  LEA.HI R19, R9, R16, RZ, 0x4 ;  /* 0x0000001009137211 */ /* 0x000fe200078f20ff */
[----:B------:R-:W-:Y:S01]  /*0180*/  IMAD.IADD R13, R16, 0x1, -R13 ;  /* 0x00000001100d7824 */ /* 0x000fe200078e0a0d */
[----:B------:R-:W-:Y:S02]  /*0190*/  LEA.HI R18, R17, R17, RZ, 0x2 ;  /* 0x0000001111127211 */ /* 0x000fe400078f10ff */
[----:B------:R-:W-:Y:S01]  /*01a0*/  SHF.R.S32.HI R20, RZ, 0x4, R19 ;  /* 0x00000004ff147819 */ /* 0x000fe20000011413 */
[----:B------:R-:W-:Y:S01]  /*01b0*/  IMAD R19, R13, 0x10, R8 ;  /* 0x000000100d137824 */ /* 0x000fe200078e0208 */
[----:B------:R-:W-:Y:S02]  /*01c0*/  LOP3.LUT R18, R18, 0x3ffffffc, RZ, 0xc0, !PT ;  /* 0x3ffffffc12127812 */ /* 0x000fe400078ec0ff */
[----:B------:R-:W-:Y:S01]  /*01d0*/  ISETP.LT.AND P0, PT, R8, 0x4, !P1 ;  /* 0x000000040800780c */ /* 0x000fe20004f01270 */
[----:B------:R-:W-:Y:S02]  /*01e0*/  IMAD R19, R20, 0x40, R19 ;  /* 0x0000004014137824 */ /* 0x000fe400078e0213 */
[----:B------:R-:W-:-:S02]  /*01f0*/  IMAD.IADD R18, R17, 0x1, -R18 ;  /* 0x0000000111127824 */ /* 0x000fc400078e0a12 */
[----:B------:R-:W-:Y:S02]  /*0200*/  IMAD R17, R20, 0x4, R13 ;  /* 0x0000000414117824 */ /* 0x000fe400078e020d */
[----:B------:R-:W-:Y:S02]  /*0210*/  IMAD R19, R18, 0x4, R19 ;  /* 0x0000000412137824 */ /* 0x000fe400078e0213 */
[----:B----4-:R-:W-:Y:S01]  /*0220*/  IMAD.WIDE R20, R13, 0x4, R4 ;  /* 0x000000040d147825 */ /* 0x010fe200078e0204 */
[----:B------:R-:W-:-:S03]  /*0230*/  CS2R R4, SRZ ;  /* 0x0000000000047805 */ /* 0x000fc6000001ff00 */
[----:B------:R-:W-:Y:S02]  /*0240*/  IMAD.MOV.U32 R8, RZ, RZ, RZ ;  /* 0x000000ffff087224 */ /* 0x000fe400078e00ff */
[----:B-----5:R-:W-:Y:S02]  /*0250*/  IMAD.WIDE R14, R19, 0x4, R14 ;  /* 0x00000004130e7825 */ /* 0x020fe400078e020e */
[----:B------:R-:W3:Y:S02]  /*0260*/  LDC.64 R18, c[0x0][0x238] ;  /* 0x00008e00ff127b82 */ /* 0x000ee40000000a00 */
[----:B------:R4:W5:Y:S01]  /*0270*/  @!P1 LDG.E.EL R8, desc[UR6][R20.64] ;  /* 0x0000000614089981 */ /* 0x000962000c2e1900 */
[----:B--2---:R-:W-:Y:S01]  /*0280*/  IMAD.WIDE R22, R13, 0x4, R10 ;  /* 0x000000040d167825 */ /* 0x004fe200078e020a */
[----:B------:R-:W-:Y:S02]  /*0290*/  CS2R R10, SRZ ;  /* 0x00000000000a7805 */ /* 0x000fe4000001ff00 */
[----:B------:R-:W5:Y:S01]  /*02a0*/  @P0 LDG.E.EL.64 R4, desc[UR6][R14.64] ;  /* 0x000000060e040981 */ /* 0x000f62000c2e1b00 */
[----:B-1----:R-:W-:-:S02]  /*02b0*/  IMAD.WIDE R2, R17, 0x4, R2 ;  /* 0x0000000411027825 */ /* 0x002fc400078e0202 */
[----:B------:R-:W1:Y:S01]  /*02c0*/  LDC.64 R16, c[0x0][0x210] ;  /* 0x00008400ff107b82 */ /* 0x000e620000000a00 */
[----:B------:R-:W2:Y:S04]  /*02d0*/  @!P1 LDG.E.EL R11, desc[UR6][R22.64] ;  /* 0x00000006160b9981 */ /* 0x000ea8000c2e1900 */
[----:B------:R4:W2:Y:S01]  /*02e0*/  @!P1 LDG.E.EL R10, desc[UR6][R2.64] ;  /* 0x00000006020a9981 */ /* 0x0008a2000c2e1900 */
[----:B------:R-:W-:Y:S01]  /*02f0*/  IMAD.SHL.U32 R13, R0, 0x2, RZ ;  /* 0x00000002000d7824 */ /* 0x000fe200078e00ff */
[----:B----4-:R-:W-:-:S04]  /*0300*/  SHF.R.U32.HI R20, RZ, 0x5, R0 ;  /* 0x00000005ff147819 */ /* 0x010fc80000011600 */
[----:B------:R-:W-:-:S04]  /*0310*/  LOP3.LUT R12, R12, 0x3e, R13, 0xf8, !PT ;  /* 0x0000003e0c0c7812 */ /* 0x000fc800078ef80d */
[----:B------:R-:W-:Y:S02]  /*0320*/  LEA.HI R13, R9, R12, RZ, 0x2 ;  /* 0x0000000c090d7211 */ /* 0x000fe400078f10ff */
[----:B------:R-:W-:Y:S02]  /*0330*/  SGXT.U32 R9, R20, 0x2 ;  /* 0x000000021409781a */ /* 0x000fe40000000000 */
[----:B------:R-:W-:Y:S02]  /*0340*/  ISETP.GE.AND P1, PT, R12, 0x40, PT ;  /* 0x000000400c00780c */ /* 0x000fe40003f26270 */
[----:B------:R-:W-:Y:S02]  /*0350*/  LOP3.LUT R9, R9, UR4, RZ, 0xfc, !PT ;  /* 0x0000000409097c12 */ /* 0x000fe4000f8efcff */
[----:B------:R-:W-:Y:S02]  /*0360*/  LOP3.LUT R13, R13, 0xfffffffc, RZ, 0xc0, !PT ;  /* 0xfffffffc0d0d7812 */ /* 0x000fe400078ec0ff */
[C---:B------:R-:W-:Y:S01]  /*0370*/  ISETP.LT.AND P0, PT, R9.reuse, 0x4, !P1 ;  /* 0x000000040900780c */ /* 0x040fe20004f01270 */
[----:B0-----:R-:W-:-:S02]  /*0380*/  IMAD R3, R9, 0x40, R12 ;  /* 0x0000004009037824 */ /* 0x001fc400078e020c */
[----:B------:R-:W-:Y:S02]  /*0390*/  IMAD.IADD R13, R12, 0x1, -R13 ;  /* 0x000000010c0d7824 */ /* 0x000fe400078e0a0d */
[----:B-1----:R-:W-:Y:S01]  /*03a0*/  IMAD.WIDE R16, R3, 0x4, R16 ;  /* 0x0000000403107825 */ /* 0x002fe200078e0210 */
[----:B------:R-:W-:-:S03]  /*03b0*/  CS2R R2, SRZ ;  /* 0x0000000000027805 */ /* 0x000fc6000001ff00 */
[----:B---3--:R-:W-:Y:S01]  /*03c0*/  IMAD.WIDE R18, R13, 0x4, R18 ;  /* 0x000000040d127825 */ /* 0x008fe200078e0212 */
[----:B------:R-:W-:-:S03]  /*03d0*/  CS2R R12, SRZ ;  /* 0x00000000000c7805 */ /* 0x000fc6000001ff00 */
[----:B------:R-:W3:Y:S04]  /*03e0*/  @P0 LDG.E.EL.64 R2, desc[UR6][R16.64] ;  /* 0x0000000610020981 */ /* 0x000ee8000c2e1b00 */
[----:B------:R-:W3:Y:S01]  /*03f0*/  @!P1 LDG.E.EL.64 R12, desc[UR6][R18.64] ;  /* 0x00000006120c9981 */ /* 0x000ee2000c2e1b00 */
[----:B------:R-:W0:Y:S01]  /*0400*/  S2UR UR5, SR_CgaCtaId ;  /* 0x00000000000579c3 */ /* 0x000e220000008800 */
[----:B------:R-:W-:Y:S01]  /*0410*/  UMOV UR4, 0x400 ;  /* 0x0000040000047882 */ /* 0x000fe20000000000 */
[----:B------:R-:W-:-:S05]  /*0420*/  IMAD.SHL.U32 R14, R6, 0x80, RZ ;  /* 0x00000080060e7824 */ /* 0x000fca00078e00ff */
[----:B------:R-:W-:Y:S01]  /*0430*/  LOP3.LUT R7, R14, R7, RZ, 0xfc, !PT ;  /* 0x000000070e077212 */ /* 0x000fe200078efcff */
[----:B0-----:R-:W-:-:S06]  /*0440*/  UPRMT UR4, UR5, 0x654, UR4 ;  /* 0x0000065405047896 */ /* 0x001fcc0008000004 */
[----:B------:R-:W-:Y:S02]  /*0450*/  LEA R6, R6, UR4, 0x3 ;  /* 0x0000000406067c11 */ /* 0x000fe4000f8e18ff */
[----:B------:R-:W-:-:S03]  /*0460*/  LEA.HI R14, R14, UR4, RZ, 0x1c ;  /* 0x000000040e0e7c11 */ /* 0x000fc6000f8fe0ff */
[C---:B------:R-:W-:Y:S02]  /*0470*/  IMAD R9, R7.reuse, 0x4, R6 ;  /* 0x0000000407097824 */ /* 0x040fe400078e0206 */
[----:B------:R-:W-:Y:S01]  /*0480*/  IMAD R14, R7, 0x4, R14 ;  /* 0x00000004070e7824 */ /* 0x000fe200078e020e */
[-C--:B-----5:R-:W-:Y:S01]  /*0490*/  FSETP.GEU.AND P1, PT, R4, -R8.reuse, PT ;  /* 0x800000080400720b */ /* 0x0a0fe20003f2e000 */
[C---:B------:R-:W-:Y:S01]  /*04a0*/  FADD R4, R8.reuse, R4 ;  /* 0x0000000408047221 */ /* 0x040fe20000000000 */
[----:B------:R-:W-:Y:S01]  /*04b0*/  FSETP.GEU.AND P2, PT, R5, -R8, PT ;  /* 0x800000080500720b */ /* 0x000fe20003f4e000 */
[----:B------:R-:W-:-:S03]  /*04c0*/  FADD R5, R8, R5 ;  /* 0x0000000508057221 */ /* 0x000fc60000000000 */
[----:B------:R-:W-:Y:S01]  /*04d0*/  FSEL R4, R4, RZ, P1 ;  /* 0x000000ff04047208 */ /* 0x000fe20000800000 */
[----:B--2---:R-:W-:Y:S01]  /*04e0*/  FADD R10, R11, R10 ;  /* 0x0000000a0b0a7221 */ /* 0x004fe20000000000 */
[----:B------:R-:W-:-:S03]  /*04f0*/  FSEL R5, R5, RZ, P2 ;  /* 0x000000ff05057208 */ /* 0x000fc60001000000 */
[--C-:B------:R-:W-:Y:S02]  /*0500*/  FADD R4, R4, R10.reuse ;  /* 0x0000000a04047221 */ /* 0x100fe40000000000 */
[----:B------:R-:W-:-:S03]  /*0510*/  FADD R5, R5, R10 ;  /* 0x0000000a05057221 */ /* 0x000fc60000000000 */
[----:B------:R-:W-:Y:S04]  /*0520*/  STS [R9], R4 ;  /* 0x0000000409007388 */ /* 0x000fe80000000800 */
[----:B------:R-:W-:Y:S01]  /*0530*/  STS [R14+0x104], R5 ;  /* 0x000104050e007388 */ /* 0x000fe20000000800 */
[----:B------:R-:W-:Y:S01]  /*0540*/  SHF.R.U32.HI R8, RZ, 0x3, R0 ;  /* 0x00000003ff087819 */ /* 0x000fe20000011600 */
[----:B------:R-:W-:-:S03]  /*0550*/  IMAD.SHL.U32 R0, R0, 0x8, RZ ;  /* 0x0000000800007824 */ /* 0x000fc600078e00ff */
[----:B------:R-:W-:Y:S02]  /*0560*/  LOP3.LUT R8, R8, 0xc, RZ, 0xc0, !PT ;  /* 0x0000000c08087812 */ /* 0x000fe400078ec0ff */
[----:B------:R-:W-:-:S04]  /*0570*/  LOP3.LUT R7, R0, 0x3f8, RZ, 0xc0, !PT ;  /* 0x000003f800077812 */ /* 0x000fc800078ec0ff */
[----:B------:R-:W-:Y:S01]  /*0580*/  IADD3 R7, R7, UR4, R8 ;  /* 0x0000000407077c10 */ /* 0x000fe2000fffe008 */
[----:B------:R-:W-:Y:S06]  /*0590*/  BAR.SYNC.DEFER_BLOCKING 0x0 ;  /* 0x0000000000007b1d */ /* 0x000fec0000010000 */
[----:B------:R-:W0:Y:S04]  /*05a0*/  LDS R0, [R7] ;  /* 0x0000000007007984 */ /* 0x000e280000000800 */
[----:B------:R-:W1:Y:S01]  /*05b0*/  LDS R6, [R7+0x4] ;  /* 0x0000040007067984 */ /* 0x000e620000000800 */
[----:B---3--:R-:W-:Y:S01]  /*05c0*/  FADD R11, R12, R2 ;  /* 0x000000020c0b7221 */ /* 0x008fe20000000000 */
[----:B------:R-:W-:-:S03]  /*05d0*/  FADD R3, R13, R3 ;  /* 0x000000030d037221 */ /* 0x000fc60000000000 */
[----:B0-----:R-:W-:Y:S01]  /*05e0*/  FADD R2, R0, R11 ;  /* 0x0000000b00027221 */ /* 0x001fe20000000000 */
[----:B-1----:R-:W-:Y:S01]  /*05f0*/  FADD R3, R6, R3 ;  /* 0x0000000306037221 */ /* 0x002fe20000000000 */
[----:B------:R-:W-:Y:S06]  /*0600*/  BAR.SYNC.DEFER_BLOCKING 0x0 ;  /* 0x0000000000007b1d */ /* 0x000fec0000010000 */
[----:B------:R-:W-:Y:S05]  /*0610*/  @!P0 EXIT ;  /* 0x000000000000894d */ /* 0x000fea0003800000 */
[----:B------:R-:W-:Y:S01]  /*0620*/  STG.E.64 desc[UR6][R16.64], R2 ;  /* 0x0000000210007986 */ /* 0x000fe2000c101b06 */
[----:B------:R-:W-:Y:S05]  /*0630*/  EXIT ;  /* 0x000000000000794d */ /* 0x000fea0003800000 */
.L_x_0:
[----:B------:R-:W-:-:S00]  /*0640*/  BRA `(.L_x_0) ;  /* 0xfffffffc00fc7947 */ /* 0x000fc0000383ffff */
[----:B------:R-:W-:-:S00]  /*0650*/  NOP ;  /* 0x0000000000007918 */ /* 0x000fc00000000000 */
        /* <DEDUP_REMOVED lines=10> */
.L_x_1:


//--------------------- .nv.shared.triton_poi_fused_add_native_layer_norm_11 --------------------------
	.section	.nv.shared.triton_poi_fused_add_native_layer_norm_11,"aw",@nobits
	.sectionflags	@""
	.align	16
	.zero		1024


//--------------------- .nv.constant0.triton_poi_fused_add_native_layer_norm_11 --------------------------
	.section	.nv.constant0.triton_poi_fused_add_native_layer_norm_11,"a",@progbits
	.sectionflags	@""
	.align	4
.nv.constant0.triton_poi_fused_add_native_layer_norm_11:
	.zero		584
